//
// Generated by NVIDIA NVVM Compiler
//
// Compiler Build ID: CL-36424714
// Cuda compilation tools, release 13.0, V13.0.88
// Based on NVVM 20.0.0
//

.version 9.0
.target sm_100
.address_size 64

	// .globl	_Z6gpuAddPiS_S_

.visible .entry _Z6gpuAddPiS_S_(
	.param .u64 .ptr .align 1 _Z6gpuAddPiS_S__param_0,
	.param .u64 .ptr .align 1 _Z6gpuAddPiS_S__param_1,
	.param .u64 .ptr .align 1 _Z6gpuAddPiS_S__param_2
)
{
	.reg .pred 	%p<3>;
	.reg .b32 	%r<13>;
	.reg .b64 	%rd<11>;

	ld.param.u64 	%rd4, [_Z6gpuAddPiS_S__param_0];
	ld.param.u64 	%rd5, [_Z6gpuAddPiS_S__param_1];
	ld.param.u64 	%rd6, [_Z6gpuAddPiS_S__param_2];
	mov.u32 	%r1, %ntid.x;
	mov.u32 	%r6, %ctaid.x;
	mov.u32 	%r7, %tid.x;
	mad.lo.s32 	%r12, %r1, %r6, %r7;
	setp.gt.s32 	%p1, %r12, 49999;
	@%p1 bra 	$L__BB0_3;
	mov.u32 	%r8, %nctaid.x;
	mul.lo.s32 	%r3, %r1, %r8;
	cvta.to.global.u64 	%rd1, %rd4;
	cvta.to.global.u64 	%rd2, %rd5;
	cvta.to.global.u64 	%rd3, %rd6;
$L__BB0_2:
	mul.wide.s32 	%rd7, %r12, 4;
	add.s64 	%rd8, %rd1, %rd7;
	ld.global.u32 	%r9, [%rd8];
	add.s64 	%rd9, %rd2, %rd7;
	ld.global.u32 	%r10, [%rd9];
	add.s32 	%r11, %r10, %r9;
	add.s64 	%rd10, %rd3, %rd7;
	st.global.u32 	[%rd10], %r11;
	add.s32 	%r12, %r12, %r3;
	setp.lt.s32 	%p2, %r12, 50000;
	@%p2 bra 	$L__BB0_2;
$L__BB0_3:
	ret;

}


// ===== COMPILED SASS (sm_100) =====

	.target	sm_100

	.elftype	@"ET_EXEC"


//--------------------- .note.nv.tkinfo           --------------------------
	.section	.note.nv.tkinfo,"",@"SHT_NOTE"
	.sectionflags	@"SHF_NOTE_NV_TKINFO"
	.tkinfo
        /*0018*/ 	.word	0x00000002
        /*0030*/ 	.string	""
        /*0030*/ 	.string	"ptxas"
        /*0030*/ 	.string	"Cuda compilation tools, release 13.0, V13.0.88"
        /*0030*/ 	.string	"Build cuda_13.0.r13.0/compiler.36424714_0"
        /*0030*/ 	.string	"-arch sm_100 -m 64 "



//--------------------- .note.nv.cuinfo           --------------------------
	.section	.note.nv.cuinfo,"",@"SHT_NOTE"
	.sectionflags	@"SHF_NOTE_NV_CUINFO"
        /*0018*/ 	.short	0x0002
        /*001a*/ 	.short	0x0064
        /*001c*/ 	.short	0x0082
	.zero		2


//--------------------- .nv.info                  --------------------------
	.section	.nv.info,"",@"SHT_CUDA_INFO"
	.align	4


	//----- nvinfo : EIATTR_REGCOUNT
	.align		4
        /*0000*/ 	.byte	0x04, 0x2f
        /*0002*/ 	.short	(.L_1 - .L_0)
	.align		4
.L_0:
        /*0004*/ 	.word	index@(_Z6gpuAddPiS_S_)
        /*0008*/ 	.word	0x00000012


	//----- nvinfo : EIATTR_FRAME_SIZE
	.align		4
.L_1:
        /*000c*/ 	.byte	0x04, 0x11
        /*000e*/ 	.short	(.L_3 - .L_2)
	.align		4
.L_2:
        /*0010*/ 	.word	index@(_Z6gpuAddPiS_S_)
        /*0014*/ 	.word	0x00000000


	//----- nvinfo : EIATTR_MIN_STACK_SIZE
	.align		4
.L_3:
        /*0018*/ 	.byte	0x04, 0x12
        /*001a*/ 	.short	(.L_5 - .L_4)
	.align		4
.L_4:
        /*001c*/ 	.word	index@(_Z6gpuAddPiS_S_)
        /*0020*/ 	.word	0x00000000
.L_5:


//--------------------- .nv.compat                --------------------------
	.section	.nv.compat,"",@"SHT_CUDA_COMPAT_INFO"
	.align	4
        /*0000*/ 	.byte	0x02, 0x09, 0x00, 0x00, 0x02, 0x02, 0x01, 0x00, 0x02, 0x05, 0x05, 0x00, 0x03, 0x07, 0x01, 0x01
        /*0010*/ 	.byte	0x02, 0x03, 0x00, 0x00, 0x02, 0x06, 0x01, 0x00, 0x04, 0x0b, 0x08, 0x00, 0x09, 0x00, 0x00, 0x00
        /*0020*/ 	.byte	0x00, 0x00, 0x00, 0x00


//--------------------- .nv.info._Z6gpuAddPiS_S_  --------------------------
	.section	.nv.info._Z6gpuAddPiS_S_,"",@"SHT_CUDA_INFO"
	.sectionflags	@""
	.align	4


	//----- nvinfo : EIATTR_CUDA_API_VERSION
	.align		4
        /*0000*/ 	.byte	0x04, 0x37
        /*0002*/ 	.short	(.L_7 - .L_6)
.L_6:
        /*0004*/ 	.word	0x00000082


	//----- nvinfo : EIATTR_KPARAM_INFO
	.align		4
.L_7:
        /*0008*/ 	.byte	0x04, 0x17
        /*000a*/ 	.short	(.L_9 - .L_8)
.L_8:
        /*000c*/ 	.word	0x00000000
        /*0010*/ 	.short	0x0002
        /*0012*/ 	.short	0x0010
        /*0014*/ 	.byte	0x00, 0xf5, 0x21, 0x00


	//----- nvinfo : EIATTR_KPARAM_INFO
	.align		4
.L_9:
        /*0018*/ 	.byte	0x04, 0x17
        /*001a*/ 	.short	(.L_11 - .L_10)
.L_10:
        /*001c*/ 	.word	0x00000000
        /*0020*/ 	.short	0x0001
        /*0022*/ 	.short	0x0008
        /*0024*/ 	.byte	0x00, 0xf5, 0x21, 0x00


	//----- nvinfo : EIATTR_KPARAM_INFO
	.align		4
.L_11:
        /*0028*/ 	.byte	0x04, 0x17
        /*002a*/ 	.short	(.L_13 - .L_12)
.L_12:
        /*002c*/ 	.word	0x00000000
        /*0030*/ 	.short	0x0000
        /*0032*/ 	.short	0x0000
        /*0034*/ 	.byte	0x00, 0xf5, 0x21, 0x00


	//----- nvinfo : EIATTR_SPARSE_MMA_MASK
	.align		4
.L_13:
        /*0038*/ 	.byte	0x03, 0x50
        /*003a*/ 	.short	0x0000


	//----- nvinfo : EIATTR_MAXREG_COUNT
	.align		4
        /*003c*/ 	.byte	0x03, 0x1b
        /*003e*/ 	.short	0x00ff


	//----- nvinfo : EIATTR_MERCURY_ISA_VERSION
	.align		4
        /*0040*/ 	.byte	0x03, 0x5f
        /*0042*/ 	.short	0x0101


	//----- nvinfo : EIATTR_VRC_CTA_INIT_COUNT
	.align		4
        /*0044*/ 	.byte	0x02, 0x4a
	.zero		1
	.zero		1


	//----- nvinfo : EIATTR_EXIT_INSTR_OFFSETS
	.align		4
        /*0048*/ 	.byte	0x04, 0x1c
        /*004a*/ 	.short	(.L_15 - .L_14)


	//   ....[0]....
.L_14:
        /*004c*/ 	.word	0x00000060


	//   ....[1]....
        /*0050*/ 	.word	0x00000170


	//----- nvinfo : EIATTR_CRS_STACK_SIZE
	.align		4
.L_15:
        /*0054*/ 	.byte	0x04, 0x1e
        /*0056*/ 	.short	(.L_17 - .L_16)
.L_16:
        /*0058*/ 	.word	0x00000000


	//----- nvinfo : EIATTR_CBANK_PARAM_SIZE
	.align		4
.L_17:
        /*005c*/ 	.byte	0x03, 0x19
        /*005e*/ 	.short	0x0018


	//----- nvinfo : EIATTR_PARAM_CBANK
	.align		4
        /*0060*/ 	.byte	0x04, 0x0a
        /*0062*/ 	.short	(.L_19 - .L_18)
	.align		4
.L_18:
        /*0064*/ 	.word	index@(.nv.constant0._Z6gpuAddPiS_S_)
        /*0068*/ 	.short	0x0380
        /*006a*/ 	.short	0x0018


	//----- nvinfo : EIATTR_SW_WAR
	.align		4
.L_19:
        /*006c*/ 	.byte	0x04, 0x36
        /*006e*/ 	.short	(.L_21 - .L_20)
.L_20:
        /*0070*/ 	.word	0x00000008
.L_21:


//--------------------- .nv.callgraph             --------------------------
	.section	.nv.callgraph,"",@"SHT_CUDA_CALLGRAPH"
	.align	4
	.sectionentsize	8
	.align		4
        /*0000*/ 	.word	0x00000000
	.align		4
        /*0004*/ 	.word	0xffffffff
	.align		4
        /*0008*/ 	.word	0x00000000
	.align		4
        /*000c*/ 	.word	0xfffffffe
	.align		4
        /*0010*/ 	.word	0x00000000
	.align		4
        /*0014*/ 	.word	0xfffffffd
	.align		4
        /*0018*/ 	.word	0x00000000
	.align		4
        /*001c*/ 	.word	0xfffffffc


//--------------------- .text._Z6gpuAddPiS_S_     --------------------------
	.section	.text._Z6gpuAddPiS_S_,"ax",@progbits
	.align	128
        .global         _Z6gpuAddPiS_S_
        .type           _Z6gpuAddPiS_S_,@function
        .size           _Z6gpuAddPiS_S_,(.L_x_2 - _Z6gpuAddPiS_S_)
        .other          _Z6gpuAddPiS_S_,@"STO_CUDA_ENTRY STV_DEFAULT"
_Z6gpuAddPiS_S_:
.text._Z6gpuAddPiS_S_:
[----:B------:R-:W-:Y:S01]  /*0000*/  LDC R1, c[0x0][0x37c] ;  /* 0x0000df00ff017b82 */ /* 0x000fe20000000800 */
[----:B------:R-:W0:Y:S01]  /*0010*/  S2R R0, SR_CTAID.X ;  /* 0x0000000000007919 */ /* 0x000e220000002500 */
[----:B------:R-:W0:Y:S01]  /*0020*/  LDCU UR4, c[0x0][0x360] ;  /* 0x00006c00ff0477ac */ /* 0x000e220008000800 */
[----:B------:R-:W0:Y:S02]  /*0030*/  S2R R3, SR_TID.X ;  /* 0x0000000000037919 */ /* 0x000e240000002100 */
[----:B0-----:R-:W-:-:S05]  /*0040*/  IMAD R0, R0, UR4, R3 ;  /* 0x0000000400007c24 */ /* 0x001fca000f8e0203 */
[----:B------:R-:W-:-:S13]  /*0050*/  ISETP.GT.AND P0, PT, R0, 0xc34f, PT ;  /* 0x0000c34f0000780c */ /* 0x000fda0003f04270 */
[----:B------:R-:W-:Y:S05]  /*0060*/  @P0 EXIT ;  /* 0x000000000000094d */ /* 0x000fea0003800000 */
[----:B------:R-:W0:Y:S01]  /*0070*/  LDC.64 R12, c[0x0][0x390] ;  /* 0x0000e400ff0c7b82 */ /* 0x000e220000000a00 */
[----:B------:R-:W1:Y:S01]  /*0080*/  LDCU UR5, c[0x0][0x370] ;  /* 0x00006e00ff0577ac */ /* 0x000e620008000800 */
[----:B------:R-:W2:Y:S06]  /*0090*/  LDCU.64 UR6, c[0x0][0x358] ;  /* 0x00006b00ff0677ac */ /* 0x000eac0008000a00 */
[----:B------:R-:W3:Y:S08]  /*00a0*/  LDC.64 R8, c[0x0][0x380] ;  /* 0x0000e000ff087b82 */ /* 0x000ef00000000a00 */
[----:B------:R-:W4:Y:S01]  /*00b0*/  LDC.64 R10, c[0x0][0x388] ;  /* 0x0000e200ff0a7b82 */ /* 0x000f220000000a00 */
[----:B-1----:R-:W-:-:S12]  /*00c0*/  UIMAD UR4, UR4, UR5, URZ ;  /* 0x00000005040472a4 */ /* 0x002fd8000f8e02ff */
.L_x_0:
[----:B---3--:R-:W-:-:S04]  /*00d0*/  IMAD.WIDE R2, R0, 0x4, R8 ;  /* 0x0000000400027825 */ /* 0x008fc800078e0208 */
[C---:B----4-:R-:W-:Y:S02]  /*00e0*/  IMAD.WIDE R4, R0.reuse, 0x4, R10 ;  /* 0x0000000400047825 */ /* 0x050fe400078e020a */
[----:B--2---:R-:W2:Y:S04]  /*00f0*/  LDG.E R2, desc[UR6][R2.64] ;  /* 0x0000000602027981 */ /* 0x004ea8000c1e1900 */
[----:B------:R-:W2:Y:S01]  /*0100*/  LDG.E R5, desc[UR6][R4.64] ;  /* 0x0000000604057981 */ /* 0x000ea2000c1e1900 */
[C---:B01----:R-:W-:Y:S01]  /*0110*/  IMAD.WIDE R6, R0.reuse, 0x4, R12 ;  /* 0x0000000400067825 */ /* 0x043fe200078e020c */
[----:B------:R-:W-:-:S04]  /*0120*/  IADD3 R0, PT, PT, R0, UR4, RZ ;  /* 0x0000000400007c10 */ /* 0x000fc8000fffe0ff */
[----:B------:R-:W-:Y:S02]  /*0130*/  ISETP.GE.AND P0, PT, R0, 0xc350, PT ;  /* 0x0000c3500000780c */ /* 0x000fe40003f06270 */
[----:B--2---:R-:W-:-:S05]  /*0140*/  IADD3 R15, PT, PT, R2, R5, RZ ;  /* 0x00000005020f7210 */ /* 0x004fca0007ffe0ff */
[----:B------:R1:W-:Y:S06]  /*0150*/  STG.E desc[UR6][R6.64], R15 ;  /* 0x0000000f06007986 */ /* 0x0003ec000c101906 */
[----:B------:R-:W-:Y:S05]  /*0160*/  @!P0 BRA `(.L_x_0) ;  /* 0xfffffffc00d88947 */ /* 0x000fea000383ffff */
[----:B------:R-:W-:Y:S05]  /*0170*/  EXIT ;  /* 0x000000000000794d */ /* 0x000fea0003800000 */
.L_x_1:
[----:B------:R-:W-:-:S00]  /*0180*/  BRA `(.L_x_1) ;  /* 0xfffffffc00fc7947 */ /* 0x000fc0000383ffff */
[----:B------:R-:W-:-:S00]  /*0190*/  NOP ;  /* 0x0000000000007918 */ /* 0x000fc00000000000 */
        /* <DEDUP_REMOVED lines=14> */
.L_x_2:


//--------------------- .nv.shared.reserved.0     --------------------------
	.section	.nv.shared.reserved.0,"aw",@nobits
	.weak		__nv_reservedSMEM_offset_0_alias
	.size		__nv_reservedSMEM_offset_0_alias, 0, 64
	.other		__nv_reservedSMEM_offset_0_alias,@"STO_CUDA_RESERVED_SHARED STV_DEFAULT"
__nv_reservedSMEM_offset_0_alias:
	.zero		0
	.zero		64


//--------------------- .nv.constant0._Z6gpuAddPiS_S_ --------------------------
	.section	.nv.constant0._Z6gpuAddPiS_S_,"a",@progbits
	.sectionflags	@""
	.align	4
.nv.constant0._Z6gpuAddPiS_S_:
	.zero		920


//--------------------- SYMBOLS --------------------------

	.type		.nv.reservedSmem.offset0,@object
	.size		.nv.reservedSmem.offset0,0x4
